//
// Generated by NVIDIA NVVM Compiler
//
// Compiler Build ID: CL-36424714
// Cuda compilation tools, release 13.0, V13.0.88
// Based on NVVM 20.0.0
//

.version 9.0
.target sm_100
.address_size 64

	// .globl	_Z10find_primeiPiPfS_

.visible .entry _Z10find_primeiPiPfS_(
	.param .u32 _Z10find_primeiPiPfS__param_0,
	.param .u64 .ptr .align 1 _Z10find_primeiPiPfS__param_1,
	.param .u64 .ptr .align 1 _Z10find_primeiPiPfS__param_2,
	.param .u64 .ptr .align 1 _Z10find_primeiPiPfS__param_3
)
{
	.reg .pred 	%p<4>;
	.reg .b32 	%r<9>;
	.reg .b32 	%f<3>;
	.reg .b64 	%rd<13>;

	ld.param.u64 	%rd1, [_Z10find_primeiPiPfS__param_1];
	ld.param.u64 	%rd3, [_Z10find_primeiPiPfS__param_2];
	ld.param.u64 	%rd2, [_Z10find_primeiPiPfS__param_3];
	cvta.to.global.u64 	%rd4, %rd3;
	mov.u32 	%r1, %ctaid.x;
	mul.wide.u32 	%rd5, %r1, 4;
	add.s64 	%rd6, %rd4, %rd5;
	ld.global.f32 	%f1, [%rd6];
	setp.ltu.f32 	%p1, %f1, 0f40400000;
	@%p1 bra 	$L__BB0_5;
	cvta.to.global.u64 	%rd7, %rd1;
	add.s64 	%rd9, %rd7, %rd5;
	ld.global.u32 	%r2, [%rd9];
	mov.b32 	%r8, 3;
	bra.uni 	$L__BB0_3;
$L__BB0_2:
	add.s32 	%r8, %r8, 2;
	cvt.rn.f32.u32 	%f2, %r8;
	setp.ltu.f32 	%p3, %f1, %f2;
	@%p3 bra 	$L__BB0_5;
$L__BB0_3:
	rem.s32 	%r6, %r2, %r8;
	setp.ne.s32 	%p2, %r6, 0;
	@%p2 bra 	$L__BB0_2;
	cvta.to.global.u64 	%rd10, %rd2;
	add.s64 	%rd12, %rd10, %rd5;
	mov.b32 	%r7, -1;
	st.global.u32 	[%rd12], %r7;
$L__BB0_5:
	ret;

}


// ===== COMPILED SASS (sm_100) =====

	.target	sm_100

	.elftype	@"ET_EXEC"


//--------------------- .note.nv.tkinfo           --------------------------
	.section	.note.nv.tkinfo,"",@"SHT_NOTE"
	.sectionflags	@"SHF_NOTE_NV_TKINFO"
	.tkinfo
        /*0018*/ 	.word	0x00000002
        /*0030*/ 	.string	""
        /*0030*/ 	.string	"ptxas"
        /*0030*/ 	.string	"Cuda compilation tools, release 13.0, V13.0.88"
        /*0030*/ 	.string	"Build cuda_13.0.r13.0/compiler.36424714_0"
        /*0030*/ 	.string	"-arch sm_100 -m 64 "



//--------------------- .note.nv.cuinfo           --------------------------
	.section	.note.nv.cuinfo,"",@"SHT_NOTE"
	.sectionflags	@"SHF_NOTE_NV_CUINFO"
        /*0018*/ 	.short	0x0002
        /*001a*/ 	.short	0x0064
        /*001c*/ 	.short	0x0082
	.zero		2


//--------------------- .nv.info                  --------------------------
	.section	.nv.info,"",@"SHT_CUDA_INFO"
	.align	4


	//----- nvinfo : EIATTR_REGCOUNT
	.align		4
        /*0000*/ 	.byte	0x04, 0x2f
        /*0002*/ 	.short	(.L_1 - .L_0)
	.align		4
.L_0:
        /*0004*/ 	.word	index@(_Z10find_primeiPiPfS_)
        /*0008*/ 	.word	0x0000000f


	//----- nvinfo : EIATTR_FRAME_SIZE
	.align		4
.L_1:
        /*000c*/ 	.byte	0x04, 0x11
        /*000e*/ 	.short	(.L_3 - .L_2)
	.align		4
.L_2:
        /*0010*/ 	.word	index@(_Z10find_primeiPiPfS_)
        /*0014*/ 	.word	0x00000000


	//----- nvinfo : EIATTR_MIN_STACK_SIZE
	.align		4
.L_3:
        /*0018*/ 	.byte	0x04, 0x12
        /*001a*/ 	.short	(.L_5 - .L_4)
	.align		4
.L_4:
        /*001c*/ 	.word	index@(_Z10find_primeiPiPfS_)
        /*0020*/ 	.word	0x00000000
.L_5:


//--------------------- .nv.compat                --------------------------
	.section	.nv.compat,"",@"SHT_CUDA_COMPAT_INFO"
	.align	4
        /*0000*/ 	.byte	0x02, 0x09, 0x00, 0x00, 0x02, 0x02, 0x01, 0x00, 0x02, 0x05, 0x05, 0x00, 0x03, 0x07, 0x01, 0x01
        /*0010*/ 	.byte	0x02, 0x03, 0x00, 0x00, 0x02, 0x06, 0x01, 0x00, 0x04, 0x0b, 0x08, 0x00, 0x01, 0x00, 0x00, 0x00
        /*0020*/ 	.byte	0x00, 0x00, 0x00, 0x00


//--------------------- .nv.info._Z10find_primeiPiPfS_ --------------------------
	.section	.nv.info._Z10find_primeiPiPfS_,"",@"SHT_CUDA_INFO"
	.sectionflags	@""
	.align	4


	//----- nvinfo : EIATTR_CUDA_API_VERSION
	.align		4
        /*0000*/ 	.byte	0x04, 0x37
        /*0002*/ 	.short	(.L_7 - .L_6)
.L_6:
        /*0004*/ 	.word	0x00000082


	//----- nvinfo : EIATTR_KPARAM_INFO
	.align		4
.L_7:
        /*0008*/ 	.byte	0x04, 0x17
        /*000a*/ 	.short	(.L_9 - .L_8)
.L_8:
        /*000c*/ 	.word	0x00000000
        /*0010*/ 	.short	0x0003
        /*0012*/ 	.short	0x0018
        /*0014*/ 	.byte	0x00, 0xf5, 0x21, 0x00


	//----- nvinfo : EIATTR_KPARAM_INFO
	.align		4
.L_9:
        /*0018*/ 	.byte	0x04, 0x17
        /*001a*/ 	.short	(.L_11 - .L_10)
.L_10:
        /*001c*/ 	.word	0x00000000
        /*0020*/ 	.short	0x0002
        /*0022*/ 	.short	0x0010
        /*0024*/ 	.byte	0x00, 0xf5, 0x21, 0x00


	//----- nvinfo : EIATTR_KPARAM_INFO
	.align		4
.L_11:
        /*0028*/ 	.byte	0x04, 0x17
        /*002a*/ 	.short	(.L_13 - .L_12)
.L_12:
        /*002c*/ 	.word	0x00000000
        /*0030*/ 	.short	0x0001
        /*0032*/ 	.short	0x0008
        /*0034*/ 	.byte	0x00, 0xf5, 0x21, 0x00


	//----- nvinfo : EIATTR_KPARAM_INFO
	.align		4
.L_13:
        /*0038*/ 	.byte	0x04, 0x17
        /*003a*/ 	.short	(.L_15 - .L_14)
.L_14:
        /*003c*/ 	.word	0x00000000
        /*0040*/ 	.short	0x0000
        /*0042*/ 	.short	0x0000
        /*0044*/ 	.byte	0x00, 0xf0, 0x11, 0x00


	//----- nvinfo : EIATTR_SPARSE_MMA_MASK
	.align		4
.L_15:
        /*0048*/ 	.byte	0x03, 0x50
        /*004a*/ 	.short	0x0000


	//----- nvinfo : EIATTR_MAXREG_COUNT
	.align		4
        /*004c*/ 	.byte	0x03, 0x1b
        /*004e*/ 	.short	0x00ff


	//----- nvinfo : EIATTR_MERCURY_ISA_VERSION
	.align		4
        /*0050*/ 	.byte	0x03, 0x5f
        /*0052*/ 	.short	0x0101


	//----- nvinfo : EIATTR_VRC_CTA_INIT_COUNT
	.align		4
        /*0054*/ 	.byte	0x02, 0x4a
	.zero		1
	.zero		1


	//----- nvinfo : EIATTR_EXIT_INSTR_OFFSETS
	.align		4
        /*0058*/ 	.byte	0x04, 0x1c
        /*005a*/ 	.short	(.L_17 - .L_16)


	//   ....[0]....
.L_16:
        /*005c*/ 	.word	0x00000070


	//   ....[1]....
        /*0060*/ 	.word	0x00000280


	//   ....[2]....
        /*0064*/ 	.word	0x000002e0


	//----- nvinfo : EIATTR_CBANK_PARAM_SIZE
	.align		4
.L_17:
        /*0068*/ 	.byte	0x03, 0x19
        /*006a*/ 	.short	0x0020


	//----- nvinfo : EIATTR_PARAM_CBANK
	.align		4
        /*006c*/ 	.byte	0x04, 0x0a
        /*006e*/ 	.short	(.L_19 - .L_18)
	.align		4
.L_18:
        /*0070*/ 	.word	index@(.nv.constant0._Z10find_primeiPiPfS_)
        /*0074*/ 	.short	0x0380
        /*0076*/ 	.short	0x0020


	//----- nvinfo : EIATTR_SW_WAR
	.align		4
.L_19:
        /*0078*/ 	.byte	0x04, 0x36
        /*007a*/ 	.short	(.L_21 - .L_20)
.L_20:
        /*007c*/ 	.word	0x00000008
.L_21:


//--------------------- .nv.callgraph             --------------------------
	.section	.nv.callgraph,"",@"SHT_CUDA_CALLGRAPH"
	.align	4
	.sectionentsize	8
	.align		4
        /*0000*/ 	.word	0x00000000
	.align		4
        /*0004*/ 	.word	0xffffffff
	.align		4
        /*0008*/ 	.word	0x00000000
	.align		4
        /*000c*/ 	.word	0xfffffffe
	.align		4
        /*0010*/ 	.word	0x00000000
	.align		4
        /*0014*/ 	.word	0xfffffffd
	.align		4
        /*0018*/ 	.word	0x00000000
	.align		4
        /*001c*/ 	.word	0xfffffffc


//--------------------- .text._Z10find_primeiPiPfS_ --------------------------
	.section	.text._Z10find_primeiPiPfS_,"ax",@progbits
	.align	128
        .global         _Z10find_primeiPiPfS_
        .type           _Z10find_primeiPiPfS_,@function
        .size           _Z10find_primeiPiPfS_,(.L_x_3 - _Z10find_primeiPiPfS_)
        .other          _Z10find_primeiPiPfS_,@"STO_CUDA_ENTRY STV_DEFAULT"
_Z10find_primeiPiPfS_:
.text._Z10find_primeiPiPfS_:
[----:B------:R-:W-:Y:S01]  /*0000*/  LDC R1, c[0x0][0x37c] ;  /* 0x0000df00ff017b82 */ /* 0x000fe20000000800 */
[----:B------:R-:W0:Y:S07]  /*0010*/  S2R R0, SR_CTAID.X ;  /* 0x0000000000007919 */ /* 0x000e2e0000002500 */
[----:B------:R-:W0:Y:S01]  /*0020*/  LDC.64 R2, c[0x0][0x390] ;  /* 0x0000e400ff027b82 */ /* 0x000e220000000a00 */
[----:B------:R-:W1:Y:S01]  /*0030*/  LDCU.64 UR4, c[0x0][0x358] ;  /* 0x00006b00ff0477ac */ /* 0x000e620008000a00 */
[----:B0-----:R-:W-:-:S06]  /*0040*/  IMAD.WIDE.U32 R2, R0, 0x4, R2 ;  /* 0x0000000400027825 */ /* 0x001fcc00078e0002 */
[----:B-1----:R-:W2:Y:S02]  /*0050*/  LDG.E R2, desc[UR4][R2.64] ;  /* 0x0000000402027981 */ /* 0x002ea4000c1e1900 */
[----:B--2---:R-:W-:-:S13]  /*0060*/  FSETP.GE.AND P0, PT, R2, 3, PT ;  /* 0x404000000200780b */ /* 0x004fda0003f06000 */
[----:B------:R-:W-:Y:S05]  /*0070*/  @!P0 EXIT ;  /* 0x000000000000894d */ /* 0x000fea0003800000 */
[----:B------:R-:W0:Y:S02]  /*0080*/  LDC.64 R4, c[0x0][0x388] ;  /* 0x0000e200ff047b82 */ /* 0x000e240000000a00 */
[----:B0-----:R-:W-:-:S06]  /*0090*/  IMAD.WIDE.U32 R4, R0, 0x4, R4 ;  /* 0x0000000400047825 */ /* 0x001fcc00078e0004 */
[----:B------:R-:W2:Y:S01]  /*00a0*/  LDG.E R4, desc[UR4][R4.64] ;  /* 0x0000000404047981 */ /* 0x000ea2000c1e1900 */
[----:B------:R-:W-:Y:S01]  /*00b0*/  IMAD.MOV.U32 R3, RZ, RZ, 0x3 ;  /* 0x00000003ff037424 */ /* 0x000fe200078e00ff */
[----:B--2---:R-:W-:Y:S02]  /*00c0*/  ISETP.GE.AND P0, PT, R4, RZ, PT ;  /* 0x000000ff0400720c */ /* 0x004fe40003f06270 */
[-C--:B------:R-:W-:Y:S02]  /*00d0*/  IABS R8, R4.reuse ;  /* 0x0000000400087213 */ /* 0x080fe40000000000 */
[----:B------:R-:W-:-:S09]  /*00e0*/  IABS R9, R4 ;  /* 0x0000000400097213 */ /* 0x000fd20000000000 */
.L_x_1:
[-C--:B------:R-:W-:Y:S02]  /*00f0*/  IABS R10, R3.reuse ;  /* 0x00000003000a7213 */ /* 0x080fe40000000000 */
[----:B------:R-:W-:Y:S02]  /*0100*/  IABS R11, R3 ;  /* 0x00000003000b7213 */ /* 0x000fe40000000000 */
[----:B------:R-:W0:Y:S03]  /*0110*/  I2F.RP R6, R10 ;  /* 0x0000000a00067306 */ /* 0x000e260000209400 */
[----:B------:R-:W-:-:S05]  /*0120*/  IMAD.MOV R12, RZ, RZ, -R11 ;  /* 0x000000ffff0c7224 */ /* 0x000fca00078e0a0b */
[----:B0-----:R-:W0:Y:S02]  /*0130*/  MUFU.RCP R6, R6 ;  /* 0x0000000600067308 */ /* 0x001e240000001000 */
[----:B0-----:R-:W-:-:S06]  /*0140*/  VIADD R4, R6, 0xffffffe ;  /* 0x0ffffffe06047836 */ /* 0x001fcc0000000000 */
[----:B------:R0:W1:Y:S02]  /*0150*/  F2I.FTZ.U32.TRUNC.NTZ R5, R4 ;  /* 0x0000000400057305 */ /* 0x000064000021f000 */
[----:B0-----:R-:W-:Y:S02]  /*0160*/  HFMA2 R4, -RZ, RZ, 0, 0 ;  /* 0x00000000ff047431 */ /* 0x001fe400000001ff */
[----:B-1----:R-:W-:-:S04]  /*0170*/  IMAD.MOV R7, RZ, RZ, -R5 ;  /* 0x000000ffff077224 */ /* 0x002fc800078e0a05 */
[----:B------:R-:W-:-:S04]  /*0180*/  IMAD R7, R7, R10, RZ ;  /* 0x0000000a07077224 */ /* 0x000fc800078e02ff */
[----:B------:R-:W-:-:S06]  /*0190*/  IMAD.HI.U32 R5, R5, R7, R4 ;  /* 0x0000000705057227 */ /* 0x000fcc00078e0004 */
[----:B------:R-:W-:-:S04]  /*01a0*/  IMAD.HI.U32 R5, R5, R8, RZ ;  /* 0x0000000805057227 */ /* 0x000fc800078e00ff */
[----:B------:R-:W-:-:S05]  /*01b0*/  IMAD R5, R5, R12, R9 ;  /* 0x0000000c05057224 */ /* 0x000fca00078e0209 */
[----:B------:R-:W-:-:S13]  /*01c0*/  ISETP.GT.U32.AND P1, PT, R10, R5, PT ;  /* 0x000000050a00720c */ /* 0x000fda0003f24070 */
[----:B------:R-:W-:Y:S01]  /*01d0*/  @!P1 IMAD.IADD R5, R5, 0x1, -R10 ;  /* 0x0000000105059824 */ /* 0x000fe200078e0a0a */
[----:B------:R-:W-:-:S04]  /*01e0*/  ISETP.NE.AND P1, PT, R3, RZ, PT ;  /* 0x000000ff0300720c */ /* 0x000fc80003f25270 */
[----:B------:R-:W-:-:S13]  /*01f0*/  ISETP.GT.U32.AND P2, PT, R10, R5, PT ;  /* 0x000000050a00720c */ /* 0x000fda0003f44070 */
[----:B------:R-:W-:-:S05]  /*0200*/  @!P2 IADD3 R5, PT, PT, R5, -R10, RZ ;  /* 0x8000000a0505a210 */ /* 0x000fca0007ffe0ff */
[----:B------:R-:W-:Y:S01]  /*0210*/  @!P0 IMAD.MOV R5, RZ, RZ, -R5 ;  /* 0x000000ffff058224 */ /* 0x000fe200078e0a05 */
[----:B------:R-:W-:-:S04]  /*0220*/  @!P1 LOP3.LUT R5, RZ, R3, RZ, 0x33, !PT ;  /* 0x00000003ff059212 */ /* 0x000fc800078e33ff */
[----:B------:R-:W-:-:S13]  /*0230*/  ISETP.NE.AND P1, PT, R5, RZ, PT ;  /* 0x000000ff0500720c */ /* 0x000fda0003f25270 */
[----:B------:R-:W-:Y:S05]  /*0240*/  @!P1 BRA `(.L_x_0) ;  /* 0x0000000000149947 */ /* 0x000fea0003800000 */
[----:B------:R-:W-:-:S05]  /*0250*/  VIADD R3, R3, 0x2 ;  /* 0x0000000203037836 */ /* 0x000fca0000000000 */
[----:B------:R-:W-:-:S04]  /*0260*/  I2FP.F32.U32 R5, R3 ;  /* 0x0000000300057245 */ /* 0x000fc80000201000 */
[----:B------:R-:W-:-:S13]  /*0270*/  FSETP.GE.AND P1, PT, R2, R5, PT ;  /* 0x000000050200720b */ /* 0x000fda0003f26000 */
[----:B------:R-:W-:Y:S05]  /*0280*/  @!P1 EXIT ;  /* 0x000000000000994d */ /* 0x000fea0003800000 */
[----:B------:R-:W-:Y:S05]  /*0290*/  BRA `(.L_x_1) ;  /* 0xfffffffc00947947 */ /* 0x000fea000383ffff */
.L_x_0:
[----:B------:R-:W0:Y:S01]  /*02a0*/  LDC.64 R2, c[0x0][0x398] ;  /* 0x0000e600ff027b82 */ /* 0x000e220000000a00 */
[----:B------:R-:W-:Y:S01]  /*02b0*/  MOV R5, 0xffffffff ;  /* 0xffffffff00057802 */ /* 0x000fe20000000f00 */
[----:B0-----:R-:W-:-:S05]  /*02c0*/  IMAD.WIDE.U32 R2, R0, 0x4, R2 ;  /* 0x0000000400027825 */ /* 0x001fca00078e0002 */
[----:B------:R-:W-:Y:S01]  /*02d0*/  STG.E desc[UR4][R2.64], R5 ;  /* 0x0000000502007986 */ /* 0x000fe2000c101904 */
[----:B------:R-:W-:Y:S05]  /*02e0*/  EXIT ;  /* 0x000000000000794d */ /* 0x000fea0003800000 */
.L_x_2:
[----:B------:R-:W-:-:S00]  /*02f0*/  BRA `(.L_x_2) ;  /* 0xfffffffc00fc7947 */ /* 0x000fc0000383ffff */
[----:B------:R-:W-:-:S00]  /*0300*/  NOP ;  /* 0x0000000000007918 */ /* 0x000fc00000000000 */
[----:B------:R-:W-:-:S00]  /*0310*/  NOP ;  /* 0x0000000000007918 */ /* 0x000fc00000000000 */
[----:B------:R-:W-:-:S00]  /*0320*/  NOP ;  /* 0x0000000000007918 */ /* 0x000fc00000000000 */
[----:B------:R-:W-:-:S00]  /*0330*/  NOP ;  /* 0x0000000000007918 */ /* 0x000fc00000000000 */
[----:B------:R-:W-:-:S00]  /*0340*/  NOP ;  /* 0x0000000000007918 */ /* 0x000fc00000000000 */
[----:B------:R-:W-:-:S00]  /*0350*/  NOP ;  /* 0x0000000000007918 */ /* 0x000fc00000000000 */
[----:B------:R-:W-:-:S00]  /*0360*/  NOP ;  /* 0x0000000000007918 */ /* 0x000fc00000000000 */
[----:B------:R-:W-:-:S00]  /*0370*/  NOP ;  /* 0x0000000000007918 */ /* 0x000fc00000000000 */
.L_x_3:


//--------------------- .nv.shared.reserved.0     --------------------------
	.section	.nv.shared.reserved.0,"aw",@nobits
	.weak		__nv_reservedSMEM_offset_0_alias
	.size		__nv_reservedSMEM_offset_0_alias, 0, 64
	.other		__nv_reservedSMEM_offset_0_alias,@"STO_CUDA_RESERVED_SHARED STV_DEFAULT"
__nv_reservedSMEM_offset_0_alias:
	.zero		0
	.zero		64


//--------------------- .nv.constant0._Z10find_primeiPiPfS_ --------------------------
	.section	.nv.constant0._Z10find_primeiPiPfS_,"a",@progbits
	.sectionflags	@""
	.align	4
.nv.constant0._Z10find_primeiPiPfS_:
	.zero		928


//--------------------- SYMBOLS --------------------------

	.type		.nv.reservedSmem.offset0,@object
	.size		.nv.reservedSmem.offset0,0x4
